	.headerflags	@"EF_CUDA_TEXMODE_UNIFIED EF_CUDA_64BIT_ADDRESS EF_CUDA_ACCELERATORS EF_CUDA_SM90 EF_CUDA_VIRTUAL_SM(EF_CUDA_SM90)"
	.elftype	@"ET_EXEC"


//--------------------- .nv.info                  --------------------------
	.section	.nv.info,"",@"SHT_CUDA_INFO"
	.align	4


	//----- nvinfo : EIATTR_REGCOUNT
	.align		4
        /*0000*/ 	.byte	0x04, 0x2f
        /*0002*/ 	.short	(.L_3 - .L_2)
	.align		4
.L_2:
        /*0004*/ 	.word	index@(triton_poi_fused__native_batch_norm_legit_no_training_relu_29)
        /*0008*/ 	.word	0x00000026


	//----- nvinfo : EIATTR_MIN_STACK_SIZE
	.align		4
.L_3:
        /*000c*/ 	.byte	0x04, 0x12
        /*000e*/ 	.short	(.L_5 - .L_4)
	.align		4
.L_4:
        /*0010*/ 	.word	index@(triton_poi_fused__native_batch_norm_legit_no_training_relu_29)
        /*0014*/ 	.word	0x00000000


	//----- nvinfo : EIATTR_FRAME_SIZE
	.align		4
.L_5:
        /*0018*/ 	.byte	0x04, 0x11
        /*001a*/ 	.short	(.L_7 - .L_6)
	.align		4
.L_6:
        /*001c*/ 	.word	index@(triton_poi_fused__native_batch_norm_legit_no_training_relu_29)
        /*0020*/ 	.word	0x00000000


	//----- nvinfo : EIATTR_MIN_STACK_SIZE
	.align		4
.L_7:
        /*0024*/ 	.byte	0x04, 0x12
        /*0026*/ 	.short	(.L_9 - .L_8)
	.align		4
.L_8:
        /*0028*/ 	.word	index@(triton_poi_fused__native_batch_norm_legit_no_training_relu_29)
        /*002c*/ 	.word	0x00000000
.L_9:


//--------------------- .nv.info.triton_poi_fused__native_batch_norm_legit_no_training_relu_29 --------------------------
	.section	.nv.info.triton_poi_fused__native_batch_norm_legit_no_training_relu_29,"",@"SHT_CUDA_INFO"
	.sectionflags	@""
	.align	4


	//----- nvinfo : EIATTR_CUDA_API_VERSION
	.align		4
        /*0000*/ 	.byte	0x04, 0x37
        /*0002*/ 	.short	(.L_11 - .L_10)
.L_10:
        /*0004*/ 	.word	0x0000007c


	//----- nvinfo : EIATTR_KPARAM_INFO
	.align		4
.L_11:
        /*0008*/ 	.byte	0x04, 0x17
        /*000a*/ 	.short	(.L_13 - .L_12)
.L_12:
        /*000c*/ 	.word	0x00000000
        /*0010*/ 	.short	0x0006
        /*0012*/ 	.short	0x0030
        /*0014*/ 	.byte	0x00, 0xf0, 0x11, 0x00


	//----- nvinfo : EIATTR_KPARAM_INFO
	.align		4
.L_13:
        /*0018*/ 	.byte	0x04, 0x17
        /*001a*/ 	.short	(.L_15 - .L_14)
.L_14:
        /*001c*/ 	.word	0x00000000
        /*0020*/ 	.short	0x0005
        /*0022*/ 	.short	0x0028
        /*0024*/ 	.byte	0x00, 0xf4, 0x21, 0x00


	//----- nvinfo : EIATTR_KPARAM_INFO
	.align		4
.L_15:
        /*0028*/ 	.byte	0x04, 0x17
        /*002a*/ 	.short	(.L_17 - .L_16)
.L_16:
        /*002c*/ 	.word	0x00000000
        /*0030*/ 	.short	0x0004
        /*0032*/ 	.short	0x0020
        /*0034*/ 	.byte	0x00, 0xf4, 0x21, 0x00


	//----- nvinfo : EIATTR_KPARAM_INFO
	.align		4
.L_17:
        /*0038*/ 	.byte	0x04, 0x17
        /*003a*/ 	.short	(.L_19 - .L_18)
.L_18:
        /*003c*/ 	.word	0x00000000
        /*0040*/ 	.short	0x0003
        /*0042*/ 	.short	0x0018
        /*0044*/ 	.byte	0x00, 0xf4, 0x21, 0x00


	//----- nvinfo : EIATTR_KPARAM_INFO
	.align		4
.L_19:
        /*0048*/ 	.byte	0x04, 0x17
        /*004a*/ 	.short	(.L_21 - .L_20)
.L_20:
        /*004c*/ 	.word	0x00000000
        /*0050*/ 	.short	0x0002
        /*0052*/ 	.short	0x0010
        /*0054*/ 	.byte	0x00, 0xf4, 0x21, 0x00


	//----- nvinfo : EIATTR_KPARAM_INFO
	.align		4
.L_21:
        /*0058*/ 	.byte	0x04, 0x17
        /*005a*/ 	.short	(.L_23 - .L_22)
.L_22:
        /*005c*/ 	.word	0x00000000
        /*0060*/ 	.short	0x0001
        /*0062*/ 	.short	0x0008
        /*0064*/ 	.byte	0x00, 0xf4, 0x21, 0x00


	//----- nvinfo : EIATTR_KPARAM_INFO
	.align		4
.L_23:
        /*0068*/ 	.byte	0x04, 0x17
        /*006a*/ 	.short	(.L_25 - .L_24)
.L_24:
        /*006c*/ 	.word	0x00000000
        /*0070*/ 	.short	0x0000
        /*0072*/ 	.short	0x0000
        /*0074*/ 	.byte	0x00, 0xf4, 0x21, 0x00


	//----- nvinfo : EIATTR_SPARSE_MMA_MASK
	.align		4
.L_25:
        /*0078*/ 	.byte	0x03, 0x50
        /*007a*/ 	.short	0x0000


	//----- nvinfo : EIATTR_MAXREG_COUNT
	.align		4
        /*007c*/ 	.byte	0x03, 0x1b
        /*007e*/ 	.short	0x00ff


	//----- nvinfo : EIATTR_EXIT_INSTR_OFFSETS
	.align		4
        /*0080*/ 	.byte	0x04, 0x1c
        /*0082*/ 	.short	(.L_27 - .L_26)


	//   ....[0]....
.L_26:
        /*0084*/ 	.word	0x00000a50


	//----- nvinfo : EIATTR_REQNTID
	.align		4
.L_27:
        /*0088*/ 	.byte	0x04, 0x10
        /*008a*/ 	.short	(.L_29 - .L_28)
.L_28:
        /*008c*/ 	.word	0x00000080
        /*0090*/ 	.word	0x00000001
        /*0094*/ 	.word	0x00000001


	//----- nvinfo : EIATTR_CBANK_PARAM_SIZE
	.align		4
.L_29:
        /*0098*/ 	.byte	0x03, 0x19
        /*009a*/ 	.short	0x0034


	//----- nvinfo : EIATTR_PARAM_CBANK
	.align		4
        /*009c*/ 	.byte	0x04, 0x0a
        /*009e*/ 	.short	(.L_31 - .L_30)
	.align		4
.L_30:
        /*00a0*/ 	.word	index@(.nv.constant0.triton_poi_fused__native_batch_norm_legit_no_training_relu_29)
        /*00a4*/ 	.short	0x0210
        /*00a6*/ 	.short	0x0034


	//----- nvinfo : EIATTR_SW_WAR
	.align		4
.L_31:
        /*00a8*/ 	.byte	0x04, 0x36
        /*00aa*/ 	.short	(.L_33 - .L_32)
.L_32:
        /*00ac*/ 	.word	0x00000008
.L_33:


//--------------------- .nv.callgraph             --------------------------
	.section	.nv.callgraph,"",@"SHT_CUDA_CALLGRAPH"
	.align	4
	.sectionentsize	8
	.align		4
        /*0000*/ 	.word	0x00000000
	.align		4
        /*0004*/ 	.word	0xffffffff
	.align		4
        /*0008*/ 	.word	0x00000000
	.align		4
        /*000c*/ 	.word	0xfffffffe
	.align		4
        /*0010*/ 	.word	0x00000000
	.align		4
        /*0014*/ 	.word	0xfffffffd
	.align		4
        /*0018*/ 	.word	0x00000000
	.align		4
        /*001c*/ 	.word	0xfffffffc


//--------------------- .nv.constant4             --------------------------
	.section	.nv.constant4,"a",@progbits
	.align	8
	.align		8
.nv.constant4:
        /*0000*/ 	.dword	_$_str
	.align		8
        /*0008*/ 	.dword	_$_str_$_2


//--------------------- .text.triton_poi_fused__native_batch_norm_legit_no_training_relu_29 --------------------------
	.section	.text.triton_poi_fused__native_batch_norm_legit_no_training_relu_29,"ax",@progbits
	.align	128
        .global         triton_poi_fused__native_batch_norm_legit_no_training_relu_29
        .type           triton_poi_fused__native_batch_norm_legit_no_training_relu_29,@function
        .size           triton_poi_fused__native_batch_norm_legit_no_training_relu_29,(.L_x_1 - triton_poi_fused__native_batch_norm_legit_no_training_relu_29)
        .other          triton_poi_fused__native_batch_norm_legit_no_training_relu_29,@"STO_CUDA_ENTRY STV_DEFAULT"
triton_poi_fused__native_batch_norm_legit_no_training_relu_29:
.text.triton_poi_fused__native_batch_norm_legit_no_training_relu_29:
[----:B------:R-:W-:Y:S01]  /*0000*/  LDC R1, c[0x0][0x28] ;  /* 0x00000a00ff017b82 */ /* 0x000fe20000000800 */
[----:B------:R-:W1:Y:S07]  /*0010*/  S2R R0, SR_TID.X ;  /* 0x0000000000007919 */ /* 0x000e6e0000002100 */
[----:B------:R-:W2:Y:S01]  /*0020*/  LDC.64 R16, c[0x0][0x220] ;  /* 0x00008800ff107b82 */ /* 0x000ea20000000a00 */
[----:B------:R-:W-:Y:S01]  /*0030*/  ULDC.64 UR4, c[0x0][0x208] ;  /* 0x0000820000047ab9 */ /* 0x000fe20000000a00 */
[----:B------:R-:W3:Y:S06]  /*0040*/  S2R R3, SR_CTAID.X ;  /* 0x0000000000037919 */ /* 0x000eec0000002500 */
[----:B------:R-:W4:Y:S08]  /*0050*/  LDC.64 R20, c[0x0][0x218] ;  /* 0x00008600ff147b82 */ /* 0x000f300000000a00 */
[----:B------:R-:W5:Y:S08]  /*0060*/  LDC.64 R22, c[0x0][0x210] ;  /* 0x00008400ff167b82 */ /* 0x000f700000000a00 */
[----:B------:R-:W5:Y:S01]  /*0070*/  LDC.64 R32, c[0x0][0x230] ;  /* 0x00008c00ff207b82 */ /* 0x000f620000000a00 */
[----:B-1----:R-:W-:-:S04]  /*0080*/  SHF.L.U32 R0, R0, 0x2, RZ ;  /* 0x0000000200007819 */ /* 0x002fc800000006ff */
[----:B------:R-:W-:-:S04]  /*0090*/  LOP3.LUT R0, R0, 0x1fc, RZ, 0xc0, !PT ;  /* 0x000001fc00007812 */ /* 0x000fc800078ec0ff */
[----:B---3--:R-:W-:-:S05]  /*00a0*/  LEA R2, R3, R0, 0xa ;  /* 0x0000000003027211 */ /* 0x008fca00078e50ff */
[----:B------:R-:W-:-:S05]  /*00b0*/  IMAD.HI R0, R2, 0x2aaaaaab, RZ ;  /* 0x2aaaaaab02007827 */ /* 0x000fca00078e02ff */
[----:B------:R-:W-:-:S04]  /*00c0*/  SHF.R.U32.HI R3, RZ, 0x1f, R0 ;  /* 0x0000001fff037819 */ /* 0x000fc80000011600 */
[----:B------:R-:W-:-:S05]  /*00d0*/  LEA.HI R3, R0, R3, RZ, 0x1c ;  /* 0x0000000300037211 */ /* 0x000fca00078fe0ff */
[----:B------:R-:W-:-:S04]  /*00e0*/  IMAD R19, R3, -0x60, R2 ;  /* 0xffffffa003137824 */ /* 0x000fc800078e0202 */
[----:B--2---:R-:W-:-:S06]  /*00f0*/  IMAD.WIDE R12, R19, 0x4, R16 ;  /* 0x00000004130c7825 */ /* 0x004fcc00078e0210 */
[----:B------:R-:W2:Y:S01]  /*0100*/  LDG.E.EL.128 R12, desc[UR4][R12.64] ;  /* 0x000000040c0c7981 */ /* 0x000ea2000c2e1d00 */
[----:B------:R-:W-:Y:S01]  /*0110*/  IADD3 R3, R2, 0x200, RZ ;  /* 0x0000020002037810 */ /* 0x000fe20007ffe0ff */
[----:B----4-:R-:W-:-:S04]  /*0120*/  IMAD.WIDE R8, R19, 0x4, R20 ;  /* 0x0000000413087825 */ /* 0x010fc800078e0214 */
[----:B------:R-:W-:Y:S02]  /*0130*/  IMAD.HI R0, R3, 0x2aaaaaab, RZ ;  /* 0x2aaaaaab03007827 */ /* 0x000fe400078e02ff */
[----:B------:R-:W3:Y:S02]  /*0140*/  LDG.E.EL.128 R8, desc[UR4][R8.64] ;  /* 0x0000000408087981 */ /* 0x000ee4000c2e1d00 */
[----:B-----5:R-:W-:Y:S01]  /*0150*/  IMAD.WIDE R22, R2, 0x4, R22 ;  /* 0x0000000402167825 */ /* 0x020fe200078e0216 */
[----:B------:R-:W-:-:S04]  /*0160*/  SHF.R.U32.HI R25, RZ, 0x1f, R0 ;  /* 0x0000001fff197819 */ /* 0x000fc80000011600 */
[----:B------:R-:W3:Y:S01]  /*0170*/  LDG.E.128 R4, desc[UR4][R22.64] ;  /* 0x0000000416047981 */ /* 0x000ee2000c1e1d00 */
[----:B------:R-:W-:-:S03]  /*0180*/  LEA.HI R0, R0, R25, RZ, 0x1c ;  /* 0x0000001900007211 */ /* 0x000fc600078fe0ff */
[----:B------:R1:W4:Y:S02]  /*0190*/  LDG.E.128 R28, desc[UR4][R22.64+0x800] ;  /* 0x00080004161c7981 */ /* 0x000324000c1e1d00 */
[----:B------:R-:W-:-:S04]  /*01a0*/  IMAD R3, R0, -0x60, R3 ;  /* 0xffffffa000037824 */ /* 0x000fc800078e0203 */
[----:B------:R-:W-:Y:S01]  /*01b0*/  IMAD.WIDE R24, R3, 0x4, R20 ;  /* 0x0000000403187825 */ /* 0x000fe200078e0214 */
[----:B-1----:R-:W1:Y:S05]  /*01c0*/  LDC.64 R22, c[0x0][0x228] ;  /* 0x00008a00ff167b82 */ /* 0x002e6a0000000a00 */
[----:B------:R-:W4:Y:S01]  /*01d0*/  LDG.E.EL.128 R24, desc[UR4][R24.64] ;  /* 0x0000000418187981 */ /* 0x000f22000c2e1d00 */
[----:B------:R-:W-:Y:S01]  /*01e0*/  HFMA2.MMA R0, -RZ, RZ, 1.625, 0 ;  /* 0x3e800000ff007435 */ /* 0x000fe200000001ff */
[----:B-1----:R-:W-:-:S04]  /*01f0*/  IMAD.WIDE R34, R19, 0x4, R22 ;  /* 0x0000000413227825 */ /* 0x002fc800078e0216 */
[----:B--2---:R-:W-:Y:S01]  /*0200*/  FADD R18, R12, 9.9999997473787516356e-06 ;  /* 0x3727c5ac0c127421 */ /* 0x004fe20000000000 */
[----:B------:R-:W-:-:S05]  /*0210*/  FADD R20, R13, 9.9999997473787516356e-06 ;  /* 0x3727c5ac0d147421 */ /* 0x000fca0000000000 */
[----:B------:R-:W1:Y:S01]  /*0220*/  MUFU.SQRT R18, R18 ;  /* 0x0000001200127308 */ /* 0x000e620000002000 */
[----:B------:R-:W-:-:S07]  /*0230*/  FADD R14, R14, 9.9999997473787516356e-06 ;  /* 0x3727c5ac0e0e7421 */ /* 0x000fce0000000000 */
[----:B------:R-:W2:Y:S01]  /*0240*/  MUFU.SQRT R20, R20 ;  /* 0x0000001400147308 */ /* 0x000ea20000002000 */
[----:B------:R-:W-:-:S07]  /*0250*/  FADD R15, R15, 9.9999997473787516356e-06 ;  /* 0x3727c5ac0f0f7421 */ /* 0x000fce0000000000 */
[----:B------:R-:W5:Y:S01]  /*0260*/  MUFU.SQRT R12, R14 ;  /* 0x0000000e000c7308 */ /* 0x000f620000002000 */
[----:B-1----:R-:W-:-:S07]  /*0270*/  FSETP.GT.AND P6, PT, R18, 8.50705917302346158658e+37, PT ;  /* 0x7e8000001200780b */ /* 0x002fce0003fc4000 */
[----:B------:R-:W1:Y:S01]  /*0280*/  MUFU.SQRT R13, R15 ;  /* 0x0000000f000d7308 */ /* 0x000e620000002000 */
[----:B--2---:R-:W-:Y:S02]  /*0290*/  FSETP.GT.AND P5, PT, R20, 8.50705917302346158658e+37, PT ;  /* 0x7e8000001400780b */ /* 0x004fe40003fa4000 */
[----:B------:R-:W-:Y:S02]  /*02a0*/  FSETP.GEU.AND P4, PT, R18, 1.175494350822287508e-38, PT ;  /* 0x008000001200780b */ /* 0x000fe40003f8e000 */
[----:B------:R-:W-:Y:S02]  /*02b0*/  FSETP.GEU.AND P3, PT, R20, 1.175494350822287508e-38, PT ;  /* 0x008000001400780b */ /* 0x000fe40003f6e000 */
[----:B-----5:R-:W-:Y:S01]  /*02c0*/  FSETP.GT.AND P2, PT, R12, 8.50705917302346158658e+37, PT ;  /* 0x7e8000000c00780b */ /* 0x020fe20003f44000 */
[----:B------:R-:W-:Y:S01]  /*02d0*/  @P6 FMUL R18, R18, 0.25 ;  /* 0x3e80000012126820 */ /* 0x000fe20000400000 */
[----:B---3--:R-:W-:Y:S01]  /*02e0*/  FADD R4, R4, -R8 ;  /* 0x8000000804047221 */ /* 0x008fe20000000000 */
[----:B------:R-:W-:-:S02]  /*02f0*/  FSETP.GEU.AND P0, PT, R12, 1.175494350822287508e-38, PT ;  /* 0x008000000c00780b */ /* 0x000fc40003f0e000 */
[----:B------:R-:W-:Y:S02]  /*0300*/  FSEL R8, R0, 1, P6 ;  /* 0x3f80000000087808 */ /* 0x000fe40003000000 */
[----:B------:R-:W-:Y:S01]  /*0310*/  @P5 FMUL R20, R20, 0.25 ;  /* 0x3e80000014145820 */ /* 0x000fe20000400000 */
[C---:B-1----:R-:W-:Y:S01]  /*0320*/  FSETP.GT.AND P1, PT, R13.reuse, 8.50705917302346158658e+37, PT ;  /* 0x7e8000000d00780b */ /* 0x042fe20003f24000 */
[----:B------:R-:W-:Y:S01]  /*0330*/  @!P4 FMUL R18, R18, 16777216 ;  /* 0x4b8000001212c820 */ /* 0x000fe20000400000 */
[----:B------:R-:W-:Y:S01]  /*0340*/  FSETP.GEU.AND P6, PT, R13, 1.175494350822287508e-38, PT ;  /* 0x008000000d00780b */ /* 0x000fe20003fce000 */
[----:B------:R-:W-:Y:S01]  /*0350*/  @!P3 FMUL R20, R20, 16777216 ;  /* 0x4b8000001414b820 */ /* 0x000fe20000400000 */
[----:B------:R-:W-:Y:S02]  /*0360*/  FADD R5, R5, -R9 ;  /* 0x8000000905057221 */ /* 0x000fe40000000000 */
[----:B------:R-:W1:Y:S01]  /*0370*/  MUFU.RCP R9, R18 ;  /* 0x0000001200097308 */ /* 0x000e620000001000 */
[----:B------:R-:W-:Y:S01]  /*0380*/  @P2 FMUL R12, R12, 0.25 ;  /* 0x3e8000000c0c2820 */ /* 0x000fe20000400000 */
[----:B------:R-:W-:-:S06]  /*0390*/  FADD R7, R7, -R11 ;  /* 0x8000000b07077221 */ /* 0x000fcc0000000000 */
[----:B------:R-:W2:Y:S01]  /*03a0*/  MUFU.RCP R20, R20 ;  /* 0x0000001400147308 */ /* 0x000ea20000001000 */
[----:B------:R-:W-:Y:S01]  /*03b0*/  @P1 FMUL R13, R13, 0.25 ;  /* 0x3e8000000d0d1820 */ /* 0x000fe20000400000 */
[----:B------:R-:W-:Y:S01]  /*03c0*/  @!P0 FMUL R12, R12, 16777216 ;  /* 0x4b8000000c0c8820 */ /* 0x000fe20000400000 */
[----:B------:R-:W-:Y:S01]  /*03d0*/  FSEL R11, R0, 1, P5 ;  /* 0x3f800000000b7808 */ /* 0x000fe20002800000 */
[----:B----4-:R-:W-:Y:S01]  /*03e0*/  FADD R29, R29, -R25 ;  /* 0x800000191d1d7221 */ /* 0x010fe20000000000 */
[----:B------:R-:W-:Y:S01]  /*03f0*/  @!P6 FMUL R13, R13, 16777216 ;  /* 0x4b8000000d0de820 */ /* 0x000fe20000400000 */
[----:B------:R-:W-:Y:S01]  /*0400*/  FADD R24, R28, -R24 ;  /* 0x800000181c187221 */ /* 0x000fe20000000000 */
[----:B------:R-:W-:Y:S01]  /*0410*/  @!P4 FMUL R8, R8, 16777216 ;  /* 0x4b8000000808c820 */ /* 0x000fe20000400000 */
[----:B------:R-:W3:Y:S01]  /*0420*/  MUFU.RCP R25, R12 ;  /* 0x0000000c00197308 */ /* 0x000ee20000001000 */
[----:B------:R-:W-:Y:S02]  /*0430*/  @!P3 FMUL R11, R11, 16777216 ;  /* 0x4b8000000b0bb820 */ /* 0x000fe40000400000 */
[----:B-1----:R-:W-:Y:S01]  /*0440*/  FMUL R9, R9, R8 ;  /* 0x0000000809097220 */ /* 0x002fe20000400000 */
[----:B------:R-:W-:-:S04]  /*0450*/  FSEL R8, R0, 1, P2 ;  /* 0x3f80000000087808 */ /* 0x000fc80001000000 */
[----:B------:R-:W1:Y:S01]  /*0460*/  MUFU.RCP R28, R13 ;  /* 0x0000000d001c7308 */ /* 0x000e620000001000 */
[----:B--2---:R-:W-:Y:S01]  /*0470*/  FMUL R18, R20, R11 ;  /* 0x0000000b14127220 */ /* 0x004fe20000400000 */
[----:B------:R-:W-:Y:S01]  /*0480*/  FSEL R11, R0, 1, P1 ;  /* 0x3f800000000b7808 */ /* 0x000fe20000800000 */
[----:B------:R-:W-:Y:S01]  /*0490*/  @!P0 FMUL R8, R8, 16777216 ;  /* 0x4b80000008088820 */ /* 0x000fe20000400000 */
[----:B------:R-:W-:-:S03]  /*04a0*/  FMUL R21, R9, R4 ;  /* 0x0000000409157220 */ /* 0x000fc60000400000 */
[----:B------:R-:W-:Y:S01]  /*04b0*/  @!P6 FMUL R11, R11, 16777216 ;  /* 0x4b8000000b0be820 */ /* 0x000fe20000400000 */
[----:B---3--:R-:W-:Y:S01]  /*04c0*/  FMUL R25, R25, R8 ;  /* 0x0000000819197220 */ /* 0x008fe20000400000 */
[----:B------:R-:W-:Y:S01]  /*04d0*/  FADD R6, R6, -R10 ;  /* 0x8000000a06067221 */ /* 0x000fe20000000000 */
[----:B0-----:R-:W-:-:S04]  /*04e0*/  IMAD.WIDE R8, R19, 0x4, R32 ;  /* 0x0000000413087825 */ /* 0x001fc800078e0220 */
[----:B------:R-:W-:Y:S01]  /*04f0*/  FMUL R18, R18, R5 ;  /* 0x0000000512127220 */ /* 0x000fe20000400000 */
[----:B-1----:R-:W-:Y:S01]  /*0500*/  FMUL R28, R28, R11 ;  /* 0x0000000b1c1c7220 */ /* 0x002fe20000400000 */
[----:B------:R-:W-:Y:S01]  /*0510*/  FMUL R25, R25, R6 ;  /* 0x0000000619197220 */ /* 0x000fe20000400000 */
[----:B------:R-:W2:Y:S02]  /*0520*/  LDG.E.EL.128 R8, desc[UR4][R8.64] ;  /* 0x0000000408087981 */ /* 0x000ea4000c2e1d00 */
[----:B------:R-:W-:Y:S02]  /*0530*/  FMUL R28, R28, R7 ;  /* 0x000000071c1c7220 */ /* 0x000fe40000400000 */
[----:B------:R-:W2:Y:S01]  /*0540*/  LDG.E.EL.128 R4, desc[UR4][R34.64] ;  /* 0x0000000422047981 */ /* 0x000ea2000c2e1d00 */
[----:B------:R-:W-:-:S06]  /*0550*/  IMAD.WIDE R12, R3, 0x4, R16 ;  /* 0x00000004030c7825 */ /* 0x000fcc00078e0210 */
[----:B------:R-:W3:Y:S01]  /*0560*/  LDG.E.EL.128 R12, desc[UR4][R12.64] ;  /* 0x000000040c0c7981 */ /* 0x000ee2000c2e1d00 */
[----:B------:R-:W-:-:S04]  /*0570*/  IMAD.WIDE R16, R3, 0x4, R22 ;  /* 0x0000000403107825 */ /* 0x000fc800078e0216 */
[----:B------:R-:W-:-:S04]  /*0580*/  IMAD.WIDE R22, R3, 0x4, R32 ;  /* 0x0000000403167825 */ /* 0x000fc800078e0220 */
[----:B--2---:R-:W-:Y:S01]  /*0590*/  FFMA R4, R4, R21, R8 ;  /* 0x0000001504047223 */ /* 0x004fe20000000008 */
[----:B------:R-:W-:Y:S01]  /*05a0*/  FFMA R5, R5, R18, R9 ;  /* 0x0000001205057223 */ /* 0x000fe20000000009 */
[----:B------:R-:W2:Y:S04]  /*05b0*/  LDG.E.EL.128 R20, desc[UR4][R22.64] ;  /* 0x0000000416147981 */ /* 0x000ea8000c2e1d00 */
[----:B------:R-:W2:Y:S01]  /*05c0*/  LDG.E.EL.128 R16, desc[UR4][R16.64] ;  /* 0x0000000410107981 */ /* 0x000ea2000c2e1d00 */
[----:B---3--:R-:W-:-:S06]  /*05d0*/  FADD R3, R12, 9.9999997473787516356e-06 ;  /* 0x3727c5ac0c037421 */ /* 0x008fcc0000000000 */
[----:B------:R-:W0:Y:S01]  /*05e0*/  MUFU.SQRT R3, R3 ;  /* 0x0000000300037308 */ /* 0x000e220000002000 */
[----:B------:R-:W-:Y:S01]  /*05f0*/  FADD R13, R13, 9.9999997473787516356e-06 ;  /* 0x3727c5ac0d0d7421 */ /* 0x000fe20000000000 */
[----:B------:R-:W-:Y:S01]  /*0600*/  FADD R14, R14, 9.9999997473787516356e-06 ;  /* 0x3727c5ac0e0e7421 */ /* 0x000fe20000000000 */
[----:B------:R-:W-:Y:S01]  /*0610*/  FADD R15, R15, 9.9999997473787516356e-06 ;  /* 0x3727c5ac0f0f7421 */ /* 0x000fe20000000000 */
[----:B------:R-:W-:Y:S01]  /*0620*/  FFMA R6, R6, R25, R10 ;  /* 0x0000001906067223 */ /* 0x000fe2000000000a */
[----:B------:R-:W-:-:S03]  /*0630*/  FFMA R7, R7, R28, R11 ;  /* 0x0000001c07077223 */ /* 0x000fc6000000000b */
[----:B------:R-:W1:Y:S08]  /*0640*/  MUFU.SQRT R11, R13 ;  /* 0x0000000d000b7308 */ /* 0x000e700000002000 */
[----:B------:R-:W3:Y:S01]  /*0650*/  MUFU.SQRT R12, R14 ;  /* 0x0000000e000c7308 */ /* 0x000ee20000002000 */
[----:B0-----:R-:W-:-:S07]  /*0660*/  FSETP.GT.AND P6, PT, R3, 8.50705917302346158658e+37, PT ;  /* 0x7e8000000300780b */ /* 0x001fce0003fc4000 */
[----:B------:R-:W0:Y:S01]  /*0670*/  MUFU.SQRT R10, R15 ;  /* 0x0000000f000a7308 */ /* 0x000e220000002000 */
[----:B------:R-:W-:Y:S02]  /*0680*/  FSETP.GEU.AND P5, PT, R3, 1.175494350822287508e-38, PT ;  /* 0x008000000300780b */ /* 0x000fe40003fae000 */
[----:B-1----:R-:W-:Y:S02]  /*0690*/  FSETP.GT.AND P4, PT, R11, 8.50705917302346158658e+37, PT ;  /* 0x7e8000000b00780b */ /* 0x002fe40003f84000 */
[----:B---3--:R-:W-:Y:S01]  /*06a0*/  FSETP.GT.AND P2, PT, R12, 8.50705917302346158658e+37, PT ;  /* 0x7e8000000c00780b */ /* 0x008fe20003f44000 */
[----:B------:R-:W-:Y:S01]  /*06b0*/  @P6 FMUL R3, R3, 0.25 ;  /* 0x3e80000003036820 */ /* 0x000fe20000400000 */
[----:B------:R-:W-:Y:S02]  /*06c0*/  FSEL R8, R0, 1, P6 ;  /* 0x3f80000000087808 */ /* 0x000fe40003000000 */
[----:B------:R-:W-:Y:S02]  /*06d0*/  FSETP.GEU.AND P3, PT, R11, 1.175494350822287508e-38, PT ;  /* 0x008000000b00780b */ /* 0x000fe40003f6e000 */
[----:B0-----:R-:W-:-:S02]  /*06e0*/  FSETP.GT.AND P1, PT, R10, 8.50705917302346158658e+37, PT ;  /* 0x7e8000000a00780b */ /* 0x001fc40003f24000 */
[----:B------:R-:W-:Y:S02]  /*06f0*/  FSETP.GEU.AND P0, PT, R12, 1.175494350822287508e-38, PT ;  /* 0x008000000c00780b */ /* 0x000fe40003f0e000 */
[----:B------:R-:W-:Y:S01]  /*0700*/  FSETP.GEU.AND P6, PT, R10, 1.175494350822287508e-38, PT ;  /* 0x008000000a00780b */ /* 0x000fe20003fce000 */
[----:B------:R-:W-:Y:S01]  /*0710*/  @!P5 FMUL R3, R3, 16777216 ;  /* 0x4b8000000303d820 */ /* 0x000fe20000400000 */
[----:B------:R-:W-:Y:S01]  /*0720*/  @P4 FMUL R11, R11, 0.25 ;  /* 0x3e8000000b0b4820 */ /* 0x000fe20000400000 */
[----:B------:R-:W-:-:S04]  /*0730*/  @P2 FMUL R12, R12, 0.25 ;  /* 0x3e8000000c0c2820 */ /* 0x000fc80000400000 */
[----:B------:R-:W0:Y:S02]  /*0740*/  MUFU.RCP R3, R3 ;  /* 0x0000000300037308 */ /* 0x000e240000001000 */
[----:B------:R-:W-:Y:S01]  /*0750*/  @P1 FMUL R10, R10, 0.25 ;  /* 0x3e8000000a0a1820 */ /* 0x000fe20000400000 */
[----:B------:R-:W-:Y:S01]  /*0760*/  @!P3 FMUL R11, R11, 16777216 ;  /* 0x4b8000000b0bb820 */ /* 0x000fe20000400000 */
[----:B------:R-:W-:Y:S02]  /*0770*/  @!P0 FMUL R12, R12, 16777216 ;  /* 0x4b8000000c0c8820 */ /* 0x000fe40000400000 */
[----:B------:R-:W-:Y:S01]  /*0780*/  @!P6 FMUL R10, R10, 16777216 ;  /* 0x4b8000000a0ae820 */ /* 0x000fe20000400000 */
[----:B------:R-:W-:Y:S02]  /*0790*/  @!P5 FMUL R8, R8, 16777216 ;  /* 0x4b8000000808d820 */ /* 0x000fe40000400000 */
[----:B------:R-:W1:Y:S01]  /*07a0*/  MUFU.RCP R11, R11 ;  /* 0x0000000b000b7308 */ /* 0x000e620000001000 */
[----:B------:R-:W-:-:S07]  /*07b0*/  FSEL R14, R0, 1, P4 ;  /* 0x3f800000000e7808 */ /* 0x000fce0002000000 */
[----:B------:R-:W3:Y:S01]  /*07c0*/  MUFU.RCP R12, R12 ;  /* 0x0000000c000c7308 */ /* 0x000ee20000001000 */
[----:B------:R-:W-:-:S07]  /*07d0*/  FSEL R13, R0, 1, P2 ;  /* 0x3f800000000d7808 */ /* 0x000fce0001000000 */
[----:B------:R-:W4:Y:S01]  /*07e0*/  MUFU.RCP R10, R10 ;  /* 0x0000000a000a7308 */ /* 0x000f220000001000 */
[----:B------:R-:W-:Y:S01]  /*07f0*/  FSEL R15, R0, 1, P1 ;  /* 0x3f800000000f7808 */ /* 0x000fe20000800000 */
[----:B0-----:R-:W-:Y:S02]  /*0800*/  FMUL R3, R3, R8 ;  /* 0x0000000803037220 */ /* 0x001fe40000400000 */
[----:B------:R-:W0:Y:S01]  /*0810*/  LDC.64 R8, c[0x0][0x238] ;  /* 0x00008e00ff087b82 */ /* 0x000e220000000a00 */
[----:B------:R-:W-:Y:S01]  /*0820*/  @!P3 FMUL R14, R14, 16777216 ;  /* 0x4b8000000e0eb820 */ /* 0x000fe20000400000 */
[----:B------:R-:W-:Y:S01]  /*0830*/  @!P0 FMUL R13, R13, 16777216 ;  /* 0x4b8000000d0d8820 */ /* 0x000fe20000400000 */
[----:B------:R-:W-:Y:S01]  /*0840*/  @!P6 FMUL R15, R15, 16777216 ;  /* 0x4b8000000f0fe820 */ /* 0x000fe20000400000 */
[----:B------:R-:W-:Y:S01]  /*0850*/  FADD R26, R30, -R26 ;  /* 0x8000001a1e1a7221 */ /* 0x000fe20000000000 */
[----:B------:R-:W-:Y:S01]  /*0860*/  FADD R27, R31, -R27 ;  /* 0x8000001b1f1b7221 */ /* 0x000fe20000000000 */
[----:B-1----:R-:W-:Y:S01]  /*0870*/  FMUL R14, R11, R14 ;  /* 0x0000000e0b0e7220 */ /* 0x002fe20000400000 */
[----:B---3--:R-:W-:Y:S01]  /*0880*/  FMUL R13, R12, R13 ;  /* 0x0000000d0c0d7220 */ /* 0x008fe20000400000 */
[----:B----4-:R-:W-:Y:S01]  /*0890*/  FMUL R0, R10, R15 ;  /* 0x0000000f0a007220 */ /* 0x010fe20000400000 */
[----:B------:R-:W-:Y:S01]  /*08a0*/  FMUL R3, R3, R24 ;  /* 0x0000001803037220 */ /* 0x000fe20000400000 */
[----:B------:R-:W-:Y:S01]  /*08b0*/  FMUL R14, R14, R29 ;  /* 0x0000001d0e0e7220 */ /* 0x000fe20000400000 */
[----:B------:R-:W-:Y:S01]  /*08c0*/  FMUL R13, R13, R26 ;  /* 0x0000001a0d0d7220 */ /* 0x000fe20000400000 */
[----:B------:R-:W-:Y:S01]  /*08d0*/  FMUL R0, R0, R27 ;  /* 0x0000001b00007220 */ /* 0x000fe20000400000 */
[----:B------:R-:W-:-:S02]  /*08e0*/  FSETP.GEU.AND P6, PT, R7, RZ, PT ;  /* 0x000000ff0700720b */ /* 0x000fc40003fce000 */
[----:B------:R-:W-:Y:S02]  /*08f0*/  FSETP.GEU.AND P0, PT, R6, RZ, PT ;  /* 0x000000ff0600720b */ /* 0x000fe40003f0e000 */
[----:B------:R-:W-:Y:S02]  /*0900*/  SEL R7, R7, RZ, P6 ;  /* 0x000000ff07077207 */ /* 0x000fe40003000000 */
[C---:B------:R-:W-:Y:S02]  /*0910*/  FSETP.GEU.AND P1, PT, R5.reuse, RZ, PT ;  /* 0x000000ff0500720b */ /* 0x040fe40003f2e000 */
[----:B------:R-:W-:Y:S01]  /*0920*/  FSETP.GEU.AND P2, PT, R4, RZ, PT ;  /* 0x000000ff0400720b */ /* 0x000fe20003f4e000 */
[----:B0-----:R-:W-:Y:S01]  /*0930*/  IMAD.WIDE R8, R2, 0x4, R8 ;  /* 0x0000000402087825 */ /* 0x001fe200078e0208 */
[----:B------:R-:W-:Y:S02]  /*0940*/  SEL R6, R6, RZ, P0 ;  /* 0x000000ff06067207 */ /* 0x000fe40000000000 */
[----:B------:R-:W-:-:S02]  /*0950*/  SEL R5, R5, RZ, P1 ;  /* 0x000000ff05057207 */ /* 0x000fc40000800000 */
[----:B------:R-:W-:-:S05]  /*0960*/  SEL R4, R4, RZ, P2 ;  /* 0x000000ff04047207 */ /* 0x000fca0001000000 */
[----:B------:R-:W-:Y:S01]  /*0970*/  STG.E.128 desc[UR4][R8.64], R4 ;  /* 0x0000000408007986 */ /* 0x000fe2000c101d04 */
[----:B--2---:R-:W-:Y:S01]  /*0980*/  FFMA R3, R16, R3, R20 ;  /* 0x0000000310037223 */ /* 0x004fe20000000014 */
[----:B------:R-:W-:Y:S01]  /*0990*/  FFMA R14, R17, R14, R21 ;  /* 0x0000000e110e7223 */ /* 0x000fe20000000015 */
[----:B------:R-:W-:Y:S01]  /*09a0*/  FFMA R13, R18, R13, R22 ;  /* 0x0000000d120d7223 */ /* 0x000fe20000000016 */
[----:B------:R-:W-:Y:S02]  /*09b0*/  FFMA R0, R19, R0, R23 ;  /* 0x0000000013007223 */ /* 0x000fe40000000017 */
[----:B------:R-:W-:Y:S02]  /*09c0*/  FSETP.GEU.AND P5, PT, R3, RZ, PT ;  /* 0x000000ff0300720b */ /* 0x000fe40003fae000 */
[----:B------:R-:W-:Y:S02]  /*09d0*/  FSETP.GEU.AND P3, PT, R13, RZ, PT ;  /* 0x000000ff0d00720b */ /* 0x000fe40003f6e000 */
[----:B------:R-:W-:-:S02]  /*09e0*/  FSETP.GEU.AND P4, PT, R14, RZ, PT ;  /* 0x000000ff0e00720b */ /* 0x000fc40003f8e000 */
[----:B------:R-:W-:Y:S02]  /*09f0*/  FSETP.GEU.AND P6, PT, R0, RZ, PT ;  /* 0x000000ff0000720b */ /* 0x000fe40003fce000 */
[----:B------:R-:W-:Y:S02]  /*0a00*/  SEL R18, R13, RZ, P3 ;  /* 0x000000ff0d127207 */ /* 0x000fe40001800000 */
[----:B------:R-:W-:Y:S02]  /*0a10*/  SEL R17, R14, RZ, P4 ;  /* 0x000000ff0e117207 */ /* 0x000fe40002000000 */
[----:B------:R-:W-:Y:S02]  /*0a20*/  SEL R16, R3, RZ, P5 ;  /* 0x000000ff03107207 */ /* 0x000fe40002800000 */
[----:B------:R-:W-:-:S05]  /*0a30*/  SEL R19, R0, RZ, P6 ;  /* 0x000000ff00137207 */ /* 0x000fca0003000000 */
[----:B------:R-:W-:Y:S01]  /*0a40*/  STG.E.128 desc[UR4][R8.64+0x800], R16 ;  /* 0x0008001008007986 */ /* 0x000fe2000c101d04 */
[----:B------:R-:W-:Y:S05]  /*0a50*/  EXIT ;  /* 0x000000000000794d */ /* 0x000fea0003800000 */
.L_x_0:
[----:B------:R-:W-:-:S00]  /*0a60*/  BRA `(.L_x_0) ;  /* 0xfffffffc00fc7947 */ /* 0x000fc0000383ffff */
[----:B------:R-:W-:-:S00]  /*0a70*/  NOP ;  /* 0x0000000000007918 */ /* 0x000fc00000000000 */
        /* <DEDUP_REMOVED lines=8> */
.L_x_1:


//--------------------- .nv.global.init           --------------------------
	.section	.nv.global.init,"aw",@progbits
.nv.global.init:
	.type		_$_str,@object
	.size		_$_str,(_$_str_$_2 - _$_str)
_$_str:
        /*0000*/ 	.byte	0x5f, 0x5f, 0x43, 0x55, 0x44, 0x41, 0x5f, 0x46, 0x54, 0x5a, 0x00
	.type		_$_str_$_2,@object
	.size		_$_str_$_2,(.L_1 - _$_str_$_2)
_$_str_$_2:
        /*000b*/ 	.byte	0x5f, 0x5f, 0x43, 0x55, 0x44, 0x41, 0x5f, 0x50, 0x52, 0x45, 0x43, 0x5f, 0x53, 0x51, 0x52, 0x54
        /*001b*/ 	.byte	0x00
.L_1:


//--------------------- .nv.constant0.triton_poi_fused__native_batch_norm_legit_no_training_relu_29 --------------------------
	.section	.nv.constant0.triton_poi_fused__native_batch_norm_legit_no_training_relu_29,"a",@progbits
	.sectionflags	@""
	.align	4
.nv.constant0.triton_poi_fused__native_batch_norm_legit_no_training_relu_29:
	.zero		580
